//
// Generated by NVIDIA NVVM Compiler
//
// Compiler Build ID: CL-36424714
// Cuda compilation tools, release 13.0, V13.0.88
// Based on NVVM 20.0.0
//

.version 9.0
.target sm_100
.address_size 64

	// .globl	_Z11mul2_kernelPfi

.visible .entry _Z11mul2_kernelPfi(
	.param .u64 .ptr .align 1 _Z11mul2_kernelPfi_param_0,
	.param .u32 _Z11mul2_kernelPfi_param_1
)
{
	.reg .pred 	%p<2>;
	.reg .b32 	%r<6>;
	.reg .b32 	%f<3>;
	.reg .b64 	%rd<5>;

	ld.param.u64 	%rd1, [_Z11mul2_kernelPfi_param_0];
	ld.param.u32 	%r2, [_Z11mul2_kernelPfi_param_1];
	mov.u32 	%r3, %ctaid.x;
	mov.u32 	%r4, %ntid.x;
	mov.u32 	%r5, %tid.x;
	mad.lo.s32 	%r1, %r3, %r4, %r5;
	setp.ge.s32 	%p1, %r1, %r2;
	@%p1 bra 	$L__BB0_2;
	cvta.to.global.u64 	%rd2, %rd1;
	mul.wide.s32 	%rd3, %r1, 4;
	add.s64 	%rd4, %rd2, %rd3;
	ld.global.f32 	%f1, [%rd4];
	add.f32 	%f2, %f1, %f1;
	st.global.f32 	[%rd4], %f2;
$L__BB0_2:
	ret;

}
	// .globl	_Z18mul2_kernel_offsetPfii
.visible .entry _Z18mul2_kernel_offsetPfii(
	.param .u64 .ptr .align 1 _Z18mul2_kernel_offsetPfii_param_0,
	.param .u32 _Z18mul2_kernel_offsetPfii_param_1,
	.param .u32 _Z18mul2_kernel_offsetPfii_param_2
)
{
	.reg .pred 	%p<2>;
	.reg .b32 	%r<8>;
	.reg .b32 	%f<3>;
	.reg .b64 	%rd<5>;

	ld.param.u64 	%rd1, [_Z18mul2_kernel_offsetPfii_param_0];
	ld.param.u32 	%r2, [_Z18mul2_kernel_offsetPfii_param_1];
	ld.param.u32 	%r3, [_Z18mul2_kernel_offsetPfii_param_2];
	mov.u32 	%r4, %ctaid.x;
	mov.u32 	%r5, %ntid.x;
	mov.u32 	%r6, %tid.x;
	mad.lo.s32 	%r1, %r4, %r5, %r6;
	setp.ge.s32 	%p1, %r1, %r3;
	@%p1 bra 	$L__BB1_2;
	cvta.to.global.u64 	%rd2, %rd1;
	add.s32 	%r7, %r2, %r1;
	mul.wide.s32 	%rd3, %r7, 4;
	add.s64 	%rd4, %rd2, %rd3;
	ld.global.f32 	%f1, [%rd4];
	add.f32 	%f2, %f1, %f1;
	st.global.f32 	[%rd4], %f2;
$L__BB1_2:
	ret;

}


// ===== COMPILED SASS (sm_100) =====

	.target	sm_100

	.elftype	@"ET_EXEC"


//--------------------- .note.nv.tkinfo           --------------------------
	.section	.note.nv.tkinfo,"",@"SHT_NOTE"
	.sectionflags	@"SHF_NOTE_NV_TKINFO"
	.tkinfo
        /*0018*/ 	.word	0x00000002
        /*0030*/ 	.string	""
        /*0030*/ 	.string	"ptxas"
        /*0030*/ 	.string	"Cuda compilation tools, release 13.0, V13.0.88"
        /*0030*/ 	.string	"Build cuda_13.0.r13.0/compiler.36424714_0"
        /*0030*/ 	.string	"-arch sm_100 -m 64 "



//--------------------- .note.nv.cuinfo           --------------------------
	.section	.note.nv.cuinfo,"",@"SHT_NOTE"
	.sectionflags	@"SHF_NOTE_NV_CUINFO"
        /*0018*/ 	.short	0x0002
        /*001a*/ 	.short	0x0064
        /*001c*/ 	.short	0x0082
	.zero		2


//--------------------- .nv.info                  --------------------------
	.section	.nv.info,"",@"SHT_CUDA_INFO"
	.align	4


	//----- nvinfo : EIATTR_REGCOUNT
	.align		4
        /*0000*/ 	.byte	0x04, 0x2f
        /*0002*/ 	.short	(.L_1 - .L_0)
	.align		4
.L_0:
        /*0004*/ 	.word	index@(_Z11mul2_kernelPfi)
        /*0008*/ 	.word	0x00000008


	//----- nvinfo : EIATTR_FRAME_SIZE
	.align		4
.L_1:
        /*000c*/ 	.byte	0x04, 0x11
        /*000e*/ 	.short	(.L_3 - .L_2)
	.align		4
.L_2:
        /*0010*/ 	.word	index@(_Z11mul2_kernelPfi)
        /*0014*/ 	.word	0x00000000


	//----- nvinfo : EIATTR_REGCOUNT
	.align		4
.L_3:
        /*0018*/ 	.byte	0x04, 0x2f
        /*001a*/ 	.short	(.L_5 - .L_4)
	.align		4
.L_4:
        /*001c*/ 	.word	index@(_Z18mul2_kernel_offsetPfii)
        /*0020*/ 	.word	0x00000008


	//----- nvinfo : EIATTR_FRAME_SIZE
	.align		4
.L_5:
        /*0024*/ 	.byte	0x04, 0x11
        /*0026*/ 	.short	(.L_7 - .L_6)
	.align		4
.L_6:
        /*0028*/ 	.word	index@(_Z18mul2_kernel_offsetPfii)
        /*002c*/ 	.word	0x00000000


	//----- nvinfo : EIATTR_MIN_STACK_SIZE
	.align		4
.L_7:
        /*0030*/ 	.byte	0x04, 0x12
        /*0032*/ 	.short	(.L_9 - .L_8)
	.align		4
.L_8:
        /*0034*/ 	.word	index@(_Z18mul2_kernel_offsetPfii)
        /*0038*/ 	.word	0x00000000


	//----- nvinfo : EIATTR_MIN_STACK_SIZE
	.align		4
.L_9:
        /*003c*/ 	.byte	0x04, 0x12
        /*003e*/ 	.short	(.L_11 - .L_10)
	.align		4
.L_10:
        /*0040*/ 	.word	index@(_Z11mul2_kernelPfi)
        /*0044*/ 	.word	0x00000000
.L_11:


//--------------------- .nv.compat                --------------------------
	.section	.nv.compat,"",@"SHT_CUDA_COMPAT_INFO"
	.align	4
        /*0000*/ 	.byte	0x02, 0x09, 0x00, 0x00, 0x02, 0x02, 0x01, 0x00, 0x02, 0x05, 0x05, 0x00, 0x03, 0x07, 0x01, 0x01
        /*0010*/ 	.byte	0x02, 0x03, 0x00, 0x00, 0x02, 0x06, 0x01, 0x00, 0x04, 0x0b, 0x08, 0x00, 0x09, 0x00, 0x00, 0x00
        /*0020*/ 	.byte	0x00, 0x00, 0x00, 0x00


//--------------------- .nv.info._Z18mul2_kernel_offsetPfii --------------------------
	.section	.nv.info._Z18mul2_kernel_offsetPfii,"",@"SHT_CUDA_INFO"
	.sectionflags	@""
	.align	4


	//----- nvinfo : EIATTR_CUDA_API_VERSION
	.align		4
        /*0000*/ 	.byte	0x04, 0x37
        /*0002*/ 	.short	(.L_13 - .L_12)
.L_12:
        /*0004*/ 	.word	0x00000082


	//----- nvinfo : EIATTR_KPARAM_INFO
	.align		4
.L_13:
        /*0008*/ 	.byte	0x04, 0x17
        /*000a*/ 	.short	(.L_15 - .L_14)
.L_14:
        /*000c*/ 	.word	0x00000000
        /*0010*/ 	.short	0x0002
        /*0012*/ 	.short	0x000c
        /*0014*/ 	.byte	0x00, 0xf0, 0x11, 0x00


	//----- nvinfo : EIATTR_KPARAM_INFO
	.align		4
.L_15:
        /*0018*/ 	.byte	0x04, 0x17
        /*001a*/ 	.short	(.L_17 - .L_16)
.L_16:
        /*001c*/ 	.word	0x00000000
        /*0020*/ 	.short	0x0001
        /*0022*/ 	.short	0x0008
        /*0024*/ 	.byte	0x00, 0xf0, 0x11, 0x00


	//----- nvinfo : EIATTR_KPARAM_INFO
	.align		4
.L_17:
        /*0028*/ 	.byte	0x04, 0x17
        /*002a*/ 	.short	(.L_19 - .L_18)
.L_18:
        /*002c*/ 	.word	0x00000000
        /*0030*/ 	.short	0x0000
        /*0032*/ 	.short	0x0000
        /*0034*/ 	.byte	0x00, 0xf5, 0x21, 0x00


	//----- nvinfo : EIATTR_SPARSE_MMA_MASK
	.align		4
.L_19:
        /*0038*/ 	.byte	0x03, 0x50
        /*003a*/ 	.short	0x0000


	//----- nvinfo : EIATTR_MAXREG_COUNT
	.align		4
        /*003c*/ 	.byte	0x03, 0x1b
        /*003e*/ 	.short	0x00ff


	//----- nvinfo : EIATTR_MERCURY_ISA_VERSION
	.align		4
        /*0040*/ 	.byte	0x03, 0x5f
        /*0042*/ 	.short	0x0101


	//----- nvinfo : EIATTR_VRC_CTA_INIT_COUNT
	.align		4
        /*0044*/ 	.byte	0x02, 0x4a
	.zero		1
	.zero		1


	//----- nvinfo : EIATTR_EXIT_INSTR_OFFSETS
	.align		4
        /*0048*/ 	.byte	0x04, 0x1c
        /*004a*/ 	.short	(.L_21 - .L_20)


	//   ....[0]....
.L_20:
        /*004c*/ 	.word	0x00000070


	//   ....[1]....
        /*0050*/ 	.word	0x00000100


	//----- nvinfo : EIATTR_CBANK_PARAM_SIZE
	.align		4
.L_21:
        /*0054*/ 	.byte	0x03, 0x19
        /*0056*/ 	.short	0x0010


	//----- nvinfo : EIATTR_PARAM_CBANK
	.align		4
        /*0058*/ 	.byte	0x04, 0x0a
        /*005a*/ 	.short	(.L_23 - .L_22)
	.align		4
.L_22:
        /*005c*/ 	.word	index@(.nv.constant0._Z18mul2_kernel_offsetPfii)
        /*0060*/ 	.short	0x0380
        /*0062*/ 	.short	0x0010


	//----- nvinfo : EIATTR_SW_WAR
	.align		4
.L_23:
        /*0064*/ 	.byte	0x04, 0x36
        /*0066*/ 	.short	(.L_25 - .L_24)
.L_24:
        /*0068*/ 	.word	0x00000008
.L_25:


//--------------------- .nv.info._Z11mul2_kernelPfi --------------------------
	.section	.nv.info._Z11mul2_kernelPfi,"",@"SHT_CUDA_INFO"
	.sectionflags	@""
	.align	4


	//----- nvinfo : EIATTR_CUDA_API_VERSION
	.align		4
        /*0000*/ 	.byte	0x04, 0x37
        /*0002*/ 	.short	(.L_27 - .L_26)
.L_26:
        /*0004*/ 	.word	0x00000082


	//----- nvinfo : EIATTR_KPARAM_INFO
	.align		4
.L_27:
        /*0008*/ 	.byte	0x04, 0x17
        /*000a*/ 	.short	(.L_29 - .L_28)
.L_28:
        /*000c*/ 	.word	0x00000000
        /*0010*/ 	.short	0x0001
        /*0012*/ 	.short	0x0008
        /*0014*/ 	.byte	0x00, 0xf0, 0x11, 0x00


	//----- nvinfo : EIATTR_KPARAM_INFO
	.align		4
.L_29:
        /*0018*/ 	.byte	0x04, 0x17
        /*001a*/ 	.short	(.L_31 - .L_30)
.L_30:
        /*001c*/ 	.word	0x00000000
        /*0020*/ 	.short	0x0000
        /*0022*/ 	.short	0x0000
        /*0024*/ 	.byte	0x00, 0xf5, 0x21, 0x00


	//----- nvinfo : EIATTR_SPARSE_MMA_MASK
	.align		4
.L_31:
        /*0028*/ 	.byte	0x03, 0x50
        /*002a*/ 	.short	0x0000


	//----- nvinfo : EIATTR_MAXREG_COUNT
	.align		4
        /*002c*/ 	.byte	0x03, 0x1b
        /*002e*/ 	.short	0x00ff


	//----- nvinfo : EIATTR_MERCURY_ISA_VERSION
	.align		4
        /*0030*/ 	.byte	0x03, 0x5f
        /*0032*/ 	.short	0x0101


	//----- nvinfo : EIATTR_VRC_CTA_INIT_COUNT
	.align		4
        /*0034*/ 	.byte	0x02, 0x4a
	.zero		1
	.zero		1


	//----- nvinfo : EIATTR_EXIT_INSTR_OFFSETS
	.align		4
        /*0038*/ 	.byte	0x04, 0x1c
        /*003a*/ 	.short	(.L_33 - .L_32)


	//   ....[0]....
.L_32:
        /*003c*/ 	.word	0x00000070


	//   ....[1]....
        /*0040*/ 	.word	0x000000e0


	//----- nvinfo : EIATTR_CBANK_PARAM_SIZE
	.align		4
.L_33:
        /*0044*/ 	.byte	0x03, 0x19
        /*0046*/ 	.short	0x000c


	//----- nvinfo : EIATTR_PARAM_CBANK
	.align		4
        /*0048*/ 	.byte	0x04, 0x0a
        /*004a*/ 	.short	(.L_35 - .L_34)
	.align		4
.L_34:
        /*004c*/ 	.word	index@(.nv.constant0._Z11mul2_kernelPfi)
        /*0050*/ 	.short	0x0380
        /*0052*/ 	.short	0x000c


	//----- nvinfo : EIATTR_SW_WAR
	.align		4
.L_35:
        /*0054*/ 	.byte	0x04, 0x36
        /*0056*/ 	.short	(.L_37 - .L_36)
.L_36:
        /*0058*/ 	.word	0x00000008
.L_37:


//--------------------- .nv.callgraph             --------------------------
	.section	.nv.callgraph,"",@"SHT_CUDA_CALLGRAPH"
	.align	4
	.sectionentsize	8
	.align		4
        /*0000*/ 	.word	0x00000000
	.align		4
        /*0004*/ 	.word	0xffffffff
	.align		4
        /*0008*/ 	.word	0x00000000
	.align		4
        /*000c*/ 	.word	0xfffffffe
	.align		4
        /*0010*/ 	.word	0x00000000
	.align		4
        /*0014*/ 	.word	0xfffffffd
	.align		4
        /*0018*/ 	.word	0x00000000
	.align		4
        /*001c*/ 	.word	0xfffffffc


//--------------------- .text._Z18mul2_kernel_offsetPfii --------------------------
	.section	.text._Z18mul2_kernel_offsetPfii,"ax",@progbits
	.align	128
        .global         _Z18mul2_kernel_offsetPfii
        .type           _Z18mul2_kernel_offsetPfii,@function
        .size           _Z18mul2_kernel_offsetPfii,(.L_x_2 - _Z18mul2_kernel_offsetPfii)
        .other          _Z18mul2_kernel_offsetPfii,@"STO_CUDA_ENTRY STV_DEFAULT"
_Z18mul2_kernel_offsetPfii:
.text._Z18mul2_kernel_offsetPfii:
[----:B------:R-:W-:Y:S01]  /*0000*/  LDC R1, c[0x0][0x37c] ;  /* 0x0000df00ff017b82 */ /* 0x000fe20000000800 */
[----:B------:R-:W0:Y:S07]  /*0010*/  S2R R3, SR_TID.X ;  /* 0x0000000000037919 */ /* 0x000e2e0000002100 */
[----:B------:R-:W0:Y:S01]  /*0020*/  S2UR UR4, SR_CTAID.X ;  /* 0x00000000000479c3 */ /* 0x000e220000002500 */
[----:B------:R-:W1:Y:S07]  /*0030*/  LDCU UR5, c[0x0][0x38c] ;  /* 0x00007180ff0577ac */ /* 0x000e6e0008000800 */
[----:B------:R-:W0:Y:S02]  /*0040*/  LDC R0, c[0x0][0x360] ;  /* 0x0000d800ff007b82 */ /* 0x000e240000000800 */
[----:B0-----:R-:W-:-:S05]  /*0050*/  IMAD R0, R0, UR4, R3 ;  /* 0x0000000400007c24 */ /* 0x001fca000f8e0203 */
[----:B-1----:R-:W-:-:S13]  /*0060*/  ISETP.GE.AND P0, PT, R0, UR5, PT ;  /* 0x0000000500007c0c */ /* 0x002fda000bf06270 */
[----:B------:R-:W-:Y:S05]  /*0070*/  @P0 EXIT ;  /* 0x000000000000094d */ /* 0x000fea0003800000 */
[----:B------:R-:W0:Y:S01]  /*0080*/  LDC.64 R2, c[0x0][0x380] ;  /* 0x0000e000ff027b82 */ /* 0x000e220000000a00 */
[----:B------:R-:W1:Y:S01]  /*0090*/  LDCU UR6, c[0x0][0x388] ;  /* 0x00007100ff0677ac */ /* 0x000e620008000800 */
[----:B------:R-:W2:Y:S01]  /*00a0*/  LDCU.64 UR4, c[0x0][0x358] ;  /* 0x00006b00ff0477ac */ /* 0x000ea20008000a00 */
[----:B-1----:R-:W-:-:S05]  /*00b0*/  IADD3 R5, PT, PT, R0, UR6, RZ ;  /* 0x0000000600057c10 */ /* 0x002fca000fffe0ff */
[----:B0-----:R-:W-:-:S05]  /*00c0*/  IMAD.WIDE R2, R5, 0x4, R2 ;  /* 0x0000000405027825 */ /* 0x001fca00078e0202 */
[----:B--2---:R-:W2:Y:S02]  /*00d0*/  LDG.E R0, desc[UR4][R2.64] ;  /* 0x0000000402007981 */ /* 0x004ea4000c1e1900 */
[----:B--2---:R-:W-:-:S05]  /*00e0*/  FADD R5, R0, R0 ;  /* 0x0000000000057221 */ /* 0x004fca0000000000 */
[----:B------:R-:W-:Y:S01]  /*00f0*/  STG.E desc[UR4][R2.64], R5 ;  /* 0x0000000502007986 */ /* 0x000fe2000c101904 */
[----:B------:R-:W-:Y:S05]  /*0100*/  EXIT ;  /* 0x000000000000794d */ /* 0x000fea0003800000 */
.L_x_0:
[----:B------:R-:W-:-:S00]  /*0110*/  BRA `(.L_x_0) ;  /* 0xfffffffc00fc7947 */ /* 0x000fc0000383ffff */
[----:B------:R-:W-:-:S00]  /*0120*/  NOP ;  /* 0x0000000000007918 */ /* 0x000fc00000000000 */
        /* <DEDUP_REMOVED lines=13> */
.L_x_2:


//--------------------- .text._Z11mul2_kernelPfi  --------------------------
	.section	.text._Z11mul2_kernelPfi,"ax",@progbits
	.align	128
        .global         _Z11mul2_kernelPfi
        .type           _Z11mul2_kernelPfi,@function
        .size           _Z11mul2_kernelPfi,(.L_x_3 - _Z11mul2_kernelPfi)
        .other          _Z11mul2_kernelPfi,@"STO_CUDA_ENTRY STV_DEFAULT"
_Z11mul2_kernelPfi:
.text._Z11mul2_kernelPfi:
        /* <DEDUP_REMOVED lines=9> */
[----:B------:R-:W1:Y:S01]  /*0090*/  LDCU.64 UR4, c[0x0][0x358] ;  /* 0x00006b00ff0477ac */ /* 0x000e620008000a00 */
[----:B0-----:R-:W-:-:S05]  /*00a0*/  IMAD.WIDE R2, R5, 0x4, R2 ;  /* 0x0000000405027825 */ /* 0x001fca00078e0202 */
[----:B-1----:R-:W2:Y:S02]  /*00b0*/  LDG.E R0, desc[UR4][R2.64] ;  /* 0x0000000402007981 */ /* 0x002ea4000c1e1900 */
[----:B--2---:R-:W-:-:S05]  /*00c0*/  FADD R5, R0, R0 ;  /* 0x0000000000057221 */ /* 0x004fca0000000000 */
[----:B------:R-:W-:Y:S01]  /*00d0*/  STG.E desc[UR4][R2.64], R5 ;  /* 0x0000000502007986 */ /* 0x000fe2000c101904 */
[----:B------:R-:W-:Y:S05]  /*00e0*/  EXIT ;  /* 0x000000000000794d */ /* 0x000fea0003800000 */
.L_x_1:
        /* <DEDUP_REMOVED lines=9> */
.L_x_3:


//--------------------- .nv.shared.reserved.0     --------------------------
	.section	.nv.shared.reserved.0,"aw",@nobits
	.weak		__nv_reservedSMEM_offset_0_alias
	.size		__nv_reservedSMEM_offset_0_alias, 0, 64
	.other		__nv_reservedSMEM_offset_0_alias,@"STO_CUDA_RESERVED_SHARED STV_DEFAULT"
__nv_reservedSMEM_offset_0_alias:
	.zero		0
	.zero		64


//--------------------- .nv.constant0._Z18mul2_kernel_offsetPfii --------------------------
	.section	.nv.constant0._Z18mul2_kernel_offsetPfii,"a",@progbits
	.sectionflags	@""
	.align	4
.nv.constant0._Z18mul2_kernel_offsetPfii:
	.zero		912


//--------------------- .nv.constant0._Z11mul2_kernelPfi --------------------------
	.section	.nv.constant0._Z11mul2_kernelPfi,"a",@progbits
	.sectionflags	@""
	.align	4
.nv.constant0._Z11mul2_kernelPfi:
	.zero		908


//--------------------- SYMBOLS --------------------------

	.type		.nv.reservedSmem.offset0,@object
	.size		.nv.reservedSmem.offset0,0x4
